//
// Generated by NVIDIA NVVM Compiler
//
// Compiler Build ID: CL-36424714
// Cuda compilation tools, release 13.0, V13.0.88
// Based on NVVM 20.0.0
//

.version 9.0
.target sm_100
.address_size 64

	// .globl	hadamard_kernel

.visible .entry hadamard_kernel(
	.param .u64 .ptr .align 1 hadamard_kernel_param_0,
	.param .u32 hadamard_kernel_param_1,
	.param .u32 hadamard_kernel_param_2
)
{
	.reg .pred 	%p<3>;
	.reg .b32 	%r<12>;
	.reg .b64 	%rd<7>;
	.reg .b64 	%fd<13>;

	ld.param.u64 	%rd1, [hadamard_kernel_param_0];
	ld.param.u32 	%r3, [hadamard_kernel_param_1];
	ld.param.u32 	%r4, [hadamard_kernel_param_2];
	mov.u32 	%r5, %ctaid.x;
	mov.u32 	%r6, %ntid.x;
	mov.u32 	%r7, %tid.x;
	mad.lo.s32 	%r1, %r5, %r6, %r7;
	mov.b32 	%r8, 1;
	shl.b32 	%r9, %r8, %r4;
	setp.ge.s32 	%p1, %r1, %r9;
	@%p1 bra 	$L__BB0_3;
	mov.b32 	%r10, 1;
	shl.b32 	%r11, %r10, %r3;
	xor.b32  	%r2, %r11, %r1;
	setp.ge.s32 	%p2, %r1, %r2;
	@%p2 bra 	$L__BB0_3;
	cvta.to.global.u64 	%rd2, %rd1;
	mul.wide.s32 	%rd3, %r1, 16;
	add.s64 	%rd4, %rd2, %rd3;
	ld.global.v2.f64 	{%fd1, %fd2}, [%rd4];
	mul.wide.s32 	%rd5, %r2, 16;
	add.s64 	%rd6, %rd2, %rd5;
	ld.global.v2.f64 	{%fd3, %fd4}, [%rd6];
	add.f64 	%fd5, %fd1, %fd3;
	mul.f64 	%fd6, %fd5, 0d3FE6A09E667E556E;
	add.f64 	%fd7, %fd2, %fd4;
	mul.f64 	%fd8, %fd7, 0d3FE6A09E667E556E;
	st.global.v2.f64 	[%rd4], {%fd6, %fd8};
	sub.f64 	%fd9, %fd1, %fd3;
	mul.f64 	%fd10, %fd9, 0d3FE6A09E667E556E;
	sub.f64 	%fd11, %fd2, %fd4;
	mul.f64 	%fd12, %fd11, 0d3FE6A09E667E556E;
	st.global.v2.f64 	[%rd6], {%fd10, %fd12};
$L__BB0_3:
	ret;

}


// ===== COMPILED SASS (sm_100) =====

	.target	sm_100

	.elftype	@"ET_EXEC"


//--------------------- .note.nv.tkinfo           --------------------------
	.section	.note.nv.tkinfo,"",@"SHT_NOTE"
	.sectionflags	@"SHF_NOTE_NV_TKINFO"
	.tkinfo
        /*0018*/ 	.word	0x00000002
        /*0030*/ 	.string	""
        /*0030*/ 	.string	"ptxas"
        /*0030*/ 	.string	"Cuda compilation tools, release 13.0, V13.0.88"
        /*0030*/ 	.string	"Build cuda_13.0.r13.0/compiler.36424714_0"
        /*0030*/ 	.string	"-arch sm_100 -m 64 "



//--------------------- .note.nv.cuinfo           --------------------------
	.section	.note.nv.cuinfo,"",@"SHT_NOTE"
	.sectionflags	@"SHF_NOTE_NV_CUINFO"
        /*0018*/ 	.short	0x0002
        /*001a*/ 	.short	0x0064
        /*001c*/ 	.short	0x0082
	.zero		2


//--------------------- .nv.info                  --------------------------
	.section	.nv.info,"",@"SHT_CUDA_INFO"
	.align	4


	//----- nvinfo : EIATTR_REGCOUNT
	.align		4
        /*0000*/ 	.byte	0x04, 0x2f
        /*0002*/ 	.short	(.L_1 - .L_0)
	.align		4
.L_0:
        /*0004*/ 	.word	index@(hadamard_kernel)
        /*0008*/ 	.word	0x00000016


	//----- nvinfo : EIATTR_FRAME_SIZE
	.align		4
.L_1:
        /*000c*/ 	.byte	0x04, 0x11
        /*000e*/ 	.short	(.L_3 - .L_2)
	.align		4
.L_2:
        /*0010*/ 	.word	index@(hadamard_kernel)
        /*0014*/ 	.word	0x00000000


	//----- nvinfo : EIATTR_MIN_STACK_SIZE
	.align		4
.L_3:
        /*0018*/ 	.byte	0x04, 0x12
        /*001a*/ 	.short	(.L_5 - .L_4)
	.align		4
.L_4:
        /*001c*/ 	.word	index@(hadamard_kernel)
        /*0020*/ 	.word	0x00000000
.L_5:


//--------------------- .nv.compat                --------------------------
	.section	.nv.compat,"",@"SHT_CUDA_COMPAT_INFO"
	.align	4
        /*0000*/ 	.byte	0x02, 0x09, 0x00, 0x00, 0x02, 0x02, 0x01, 0x00, 0x02, 0x05, 0x05, 0x00, 0x03, 0x07, 0x01, 0x01
        /*0010*/ 	.byte	0x02, 0x03, 0x00, 0x00, 0x02, 0x06, 0x01, 0x00, 0x04, 0x0b, 0x08, 0x00, 0x01, 0x00, 0x00, 0x00
        /*0020*/ 	.byte	0x00, 0x00, 0x00, 0x00


//--------------------- .nv.info.hadamard_kernel  --------------------------
	.section	.nv.info.hadamard_kernel,"",@"SHT_CUDA_INFO"
	.sectionflags	@""
	.align	4


	//----- nvinfo : EIATTR_CUDA_API_VERSION
	.align		4
        /*0000*/ 	.byte	0x04, 0x37
        /*0002*/ 	.short	(.L_7 - .L_6)
.L_6:
        /*0004*/ 	.word	0x00000082


	//----- nvinfo : EIATTR_KPARAM_INFO
	.align		4
.L_7:
        /*0008*/ 	.byte	0x04, 0x17
        /*000a*/ 	.short	(.L_9 - .L_8)
.L_8:
        /*000c*/ 	.word	0x00000000
        /*0010*/ 	.short	0x0002
        /*0012*/ 	.short	0x000c
        /*0014*/ 	.byte	0x00, 0xf0, 0x11, 0x00


	//----- nvinfo : EIATTR_KPARAM_INFO
	.align		4
.L_9:
        /*0018*/ 	.byte	0x04, 0x17
        /*001a*/ 	.short	(.L_11 - .L_10)
.L_10:
        /*001c*/ 	.word	0x00000000
        /*0020*/ 	.short	0x0001
        /*0022*/ 	.short	0x0008
        /*0024*/ 	.byte	0x00, 0xf0, 0x11, 0x00


	//----- nvinfo : EIATTR_KPARAM_INFO
	.align		4
.L_11:
        /*0028*/ 	.byte	0x04, 0x17
        /*002a*/ 	.short	(.L_13 - .L_12)
.L_12:
        /*002c*/ 	.word	0x00000000
        /*0030*/ 	.short	0x0000
        /*0032*/ 	.short	0x0000
        /*0034*/ 	.byte	0x00, 0xf5, 0x21, 0x00


	//----- nvinfo : EIATTR_SPARSE_MMA_MASK
	.align		4
.L_13:
        /*0038*/ 	.byte	0x03, 0x50
        /*003a*/ 	.short	0x0000


	//----- nvinfo : EIATTR_MAXREG_COUNT
	.align		4
        /*003c*/ 	.byte	0x03, 0x1b
        /*003e*/ 	.short	0x00ff


	//----- nvinfo : EIATTR_MERCURY_ISA_VERSION
	.align		4
        /*0040*/ 	.byte	0x03, 0x5f
        /*0042*/ 	.short	0x0101


	//----- nvinfo : EIATTR_VRC_CTA_INIT_COUNT
	.align		4
        /*0044*/ 	.byte	0x02, 0x4a
	.zero		1
	.zero		1


	//----- nvinfo : EIATTR_EXIT_INSTR_OFFSETS
	.align		4
        /*0048*/ 	.byte	0x04, 0x1c
        /*004a*/ 	.short	(.L_15 - .L_14)


	//   ....[0]....
.L_14:
        /*004c*/ 	.word	0x00000090


	//   ....[1]....
        /*0050*/ 	.word	0x000000e0


	//   ....[2]....
        /*0054*/ 	.word	0x00000210


	//----- nvinfo : EIATTR_CBANK_PARAM_SIZE
	.align		4
.L_15:
        /*0058*/ 	.byte	0x03, 0x19
        /*005a*/ 	.short	0x0010


	//----- nvinfo : EIATTR_PARAM_CBANK
	.align		4
        /*005c*/ 	.byte	0x04, 0x0a
        /*005e*/ 	.short	(.L_17 - .L_16)
	.align		4
.L_16:
        /*0060*/ 	.word	index@(.nv.constant0.hadamard_kernel)
        /*0064*/ 	.short	0x0380
        /*0066*/ 	.short	0x0010


	//----- nvinfo : EIATTR_SW_WAR
	.align		4
.L_17:
        /*0068*/ 	.byte	0x04, 0x36
        /*006a*/ 	.short	(.L_19 - .L_18)
.L_18:
        /*006c*/ 	.word	0x00000008
.L_19:


//--------------------- .nv.callgraph             --------------------------
	.section	.nv.callgraph,"",@"SHT_CUDA_CALLGRAPH"
	.align	4
	.sectionentsize	8
	.align		4
        /*0000*/ 	.word	0x00000000
	.align		4
        /*0004*/ 	.word	0xffffffff
	.align		4
        /*0008*/ 	.word	0x00000000
	.align		4
        /*000c*/ 	.word	0xfffffffe
	.align		4
        /*0010*/ 	.word	0x00000000
	.align		4
        /*0014*/ 	.word	0xfffffffd
	.align		4
        /*0018*/ 	.word	0x00000000
	.align		4
        /*001c*/ 	.word	0xfffffffc


//--------------------- .text.hadamard_kernel     --------------------------
	.section	.text.hadamard_kernel,"ax",@progbits
	.align	128
        .global         hadamard_kernel
        .type           hadamard_kernel,@function
        .size           hadamard_kernel,(.L_x_1 - hadamard_kernel)
        .other          hadamard_kernel,@"STO_CUDA_ENTRY STV_DEFAULT"
hadamard_kernel:
.text.hadamard_kernel:
[----:B------:R-:W-:Y:S01]  /*0000*/  LDC R1, c[0x0][0x37c] ;  /* 0x0000df00ff017b82 */ /* 0x000fe20000000800 */
[----:B------:R-:W0:Y:S07]  /*0010*/  S2R R0, SR_TID.X ;  /* 0x0000000000007919 */ /* 0x000e2e0000002100 */
[----:B------:R-:W0:Y:S01]  /*0020*/  S2UR UR5, SR_CTAID.X ;  /* 0x00000000000579c3 */ /* 0x000e220000002500 */
[----:B------:R-:W1:Y:S01]  /*0030*/  LDCU UR4, c[0x0][0x38c] ;  /* 0x00007180ff0477ac */ /* 0x000e620008000800 */
[----:B------:R-:W-:-:S06]  /*0040*/  UMOV UR6, 0x1 ;  /* 0x0000000100067882 */ /* 0x000fcc0000000000 */
[----:B------:R-:W0:Y:S01]  /*0050*/  LDC R3, c[0x0][0x360] ;  /* 0x0000d800ff037b82 */ /* 0x000e220000000800 */
[----:B-1----:R-:W-:Y:S01]  /*0060*/  USHF.L.U32 UR4, UR6, UR4, URZ ;  /* 0x0000000406047299 */ /* 0x002fe200080006ff */
[----:B0-----:R-:W-:-:S05]  /*0070*/  IMAD R3, R3, UR5, R0 ;  /* 0x0000000503037c24 */ /* 0x001fca000f8e0200 */
[----:B------:R-:W-:-:S13]  /*0080*/  ISETP.GE.AND P0, PT, R3, UR4, PT ;  /* 0x0000000403007c0c */ /* 0x000fda000bf06270 */
[----:B------:R-:W-:Y:S05]  /*0090*/  @P0 EXIT ;  /* 0x000000000000094d */ /* 0x000fea0003800000 */
[----:B------:R-:W0:Y:S02]  /*00a0*/  LDCU UR4, c[0x0][0x388] ;  /* 0x00007100ff0477ac */ /* 0x000e240008000800 */
[----:B0-----:R-:W-:-:S06]  /*00b0*/  USHF.L.U32 UR4, UR6, UR4, URZ ;  /* 0x0000000406047299 */ /* 0x001fcc00080006ff */
[----:B------:R-:W-:-:S04]  /*00c0*/  LOP3.LUT R0, R3, UR4, RZ, 0x3c, !PT ;  /* 0x0000000403007c12 */ /* 0x000fc8000f8e3cff */
[----:B------:R-:W-:-:S13]  /*00d0*/  ISETP.GE.AND P0, PT, R3, R0, PT ;  /* 0x000000000300720c */ /* 0x000fda0003f06270 */
[----:B------:R-:W-:Y:S05]  /*00e0*/  @P0 EXIT ;  /* 0x000000000000094d */ /* 0x000fea0003800000 */
[----:B------:R-:W0:Y:S01]  /*00f0*/  LDC.64 R12, c[0x0][0x380] ;  /* 0x0000e000ff0c7b82 */ /* 0x000e220000000a00 */
[----:B------:R-:W1:Y:S01]  /*0100*/  LDCU.64 UR4, c[0x0][0x358] ;  /* 0x00006b00ff0477ac */ /* 0x000e620008000a00 */
[----:B0-----:R-:W-:-:S04]  /*0110*/  IMAD.WIDE R2, R3, 0x10, R12 ;  /* 0x0000001003027825 */ /* 0x001fc800078e020c */
[----:B------:R-:W-:Y:S01]  /*0120*/  IMAD.WIDE R12, R0, 0x10, R12 ;  /* 0x00000010000c7825 */ /* 0x000fe200078e020c */
[----:B-1----:R-:W2:Y:S04]  /*0130*/  LDG.E.128 R8, desc[UR4][R2.64] ;  /* 0x0000000402087981 */ /* 0x002ea8000c1e1d00 */
[----:B------:R-:W2:Y:S01]  /*0140*/  LDG.E.128 R4, desc[UR4][R12.64] ;  /* 0x000000040c047981 */ /* 0x000ea2000c1e1d00 */
[----:B------:R-:W-:Y:S01]  /*0150*/  UMOV UR6, 0x667e556e ;  /* 0x667e556e00067882 */ /* 0x000fe20000000000 */
[----:B------:R-:W-:Y:S01]  /*0160*/  UMOV UR7, 0x3fe6a09e ;  /* 0x3fe6a09e00077882 */ /* 0x000fe20000000000 */
[C-C-:B--2---:R-:W-:Y:S02]  /*0170*/  DADD R14, R8.reuse, R4.reuse ;  /* 0x00000000080e7229 */ /* 0x144fe40000000004 */
[----:B------:R-:W-:-:S02]  /*0180*/  DADD R16, R8, -R4 ;  /* 0x0000000008107229 */ /* 0x000fc40000000804 */
[C-C-:B------:R-:W-:Y:S02]  /*0190*/  DADD R8, R10.reuse, R6.reuse ;  /* 0x000000000a087229 */ /* 0x140fe40000000006 */
[----:B------:R-:W-:Y:S02]  /*01a0*/  DADD R18, R10, -R6 ;  /* 0x000000000a127229 */ /* 0x000fe40000000806 */
[----:B------:R-:W-:Y:S02]  /*01b0*/  DMUL R4, R14, UR6 ;  /* 0x000000060e047c28 */ /* 0x000fe40008000000 */
[----:B------:R-:W-:Y:S02]  /*01c0*/  DMUL R16, R16, UR6 ;  /* 0x0000000610107c28 */ /* 0x000fe40008000000 */
[----:B------:R-:W-:Y:S02]  /*01d0*/  DMUL R6, R8, UR6 ;  /* 0x0000000608067c28 */ /* 0x000fe40008000000 */
[----:B------:R-:W-:-:S05]  /*01e0*/  DMUL R18, R18, UR6 ;  /* 0x0000000612127c28 */ /* 0x000fca0008000000 */
[----:B------:R-:W-:Y:S04]  /*01f0*/  STG.E.128 desc[UR4][R2.64], R4 ;  /* 0x0000000402007986 */ /* 0x000fe8000c101d04 */
[----:B------:R-:W-:Y:S01]  /*0200*/  STG.E.128 desc[UR4][R12.64], R16 ;  /* 0x000000100c007986 */ /* 0x000fe2000c101d04 */
[----:B------:R-:W-:Y:S05]  /*0210*/  EXIT ;  /* 0x000000000000794d */ /* 0x000fea0003800000 */
.L_x_0:
[----:B------:R-:W-:-:S00]  /*0220*/  BRA `(.L_x_0) ;  /* 0xfffffffc00fc7947 */ /* 0x000fc0000383ffff */
[----:B------:R-:W-:-:S00]  /*0230*/  NOP ;  /* 0x0000000000007918 */ /* 0x000fc00000000000 */
        /* <DEDUP_REMOVED lines=12> */
.L_x_1:


//--------------------- .nv.shared.reserved.0     --------------------------
	.section	.nv.shared.reserved.0,"aw",@nobits
	.weak		__nv_reservedSMEM_offset_0_alias
	.size		__nv_reservedSMEM_offset_0_alias, 0, 64
	.other		__nv_reservedSMEM_offset_0_alias,@"STO_CUDA_RESERVED_SHARED STV_DEFAULT"
__nv_reservedSMEM_offset_0_alias:
	.zero		0
	.zero		64


//--------------------- .nv.constant0.hadamard_kernel --------------------------
	.section	.nv.constant0.hadamard_kernel,"a",@progbits
	.sectionflags	@""
	.align	4
.nv.constant0.hadamard_kernel:
	.zero		912


//--------------------- SYMBOLS --------------------------

	.type		.nv.reservedSmem.offset0,@object
	.size		.nv.reservedSmem.offset0,0x4
